//
// Generated by NVIDIA NVVM Compiler
//
// Compiler Build ID: CL-36424714
// Cuda compilation tools, release 13.0, V13.0.88
// Based on NVVM 20.0.0
//

.version 9.0
.target sm_100
.address_size 64

	// .globl	_ZN3cub18CUB_300001_SM_10006detail11EmptyKernelIvEEvv
.global .align 1 .b8 _ZN41_INTERNAL_da6fd17b_4_k_cu_4476e413_3337904cuda3std3__45__cpo5beginE[1];
.global .align 1 .b8 _ZN41_INTERNAL_da6fd17b_4_k_cu_4476e413_3337904cuda3std3__45__cpo3endE[1];
.global .align 1 .b8 _ZN41_INTERNAL_da6fd17b_4_k_cu_4476e413_3337904cuda3std3__45__cpo6cbeginE[1];
.global .align 1 .b8 _ZN41_INTERNAL_da6fd17b_4_k_cu_4476e413_3337904cuda3std3__45__cpo4cendE[1];
.global .align 1 .b8 _ZN41_INTERNAL_da6fd17b_4_k_cu_4476e413_3337904cuda3std3__45__cpo6rbeginE[1];
.global .align 1 .b8 _ZN41_INTERNAL_da6fd17b_4_k_cu_4476e413_3337904cuda3std3__45__cpo4rendE[1];
.global .align 1 .b8 _ZN41_INTERNAL_da6fd17b_4_k_cu_4476e413_3337904cuda3std3__45__cpo7crbeginE[1];
.global .align 1 .b8 _ZN41_INTERNAL_da6fd17b_4_k_cu_4476e413_3337904cuda3std3__45__cpo5crendE[1];
.global .align 1 .b8 _ZN41_INTERNAL_da6fd17b_4_k_cu_4476e413_3337904cuda3std3__443_GLOBAL__N__da6fd17b_4_k_cu_4476e413_3337906ignoreE[1];
.global .align 1 .b8 _ZN41_INTERNAL_da6fd17b_4_k_cu_4476e413_3337904cuda3std3__419piecewise_constructE[1];
.global .align 1 .b8 _ZN41_INTERNAL_da6fd17b_4_k_cu_4476e413_3337904cuda3std3__48in_placeE[1];
.global .align 1 .b8 _ZN41_INTERNAL_da6fd17b_4_k_cu_4476e413_3337904cuda3std3__420unreachable_sentinelE[1];
.global .align 1 .b8 _ZN41_INTERNAL_da6fd17b_4_k_cu_4476e413_3337904cuda3std3__47nulloptE[1];
.global .align 1 .b8 _ZN41_INTERNAL_da6fd17b_4_k_cu_4476e413_3337904cuda3std3__48unexpectE[1];
.global .align 1 .b8 _ZN41_INTERNAL_da6fd17b_4_k_cu_4476e413_3337904cuda3std6ranges3__45__cpo4swapE[1];
.global .align 1 .b8 _ZN41_INTERNAL_da6fd17b_4_k_cu_4476e413_3337904cuda3std6ranges3__45__cpo9iter_moveE[1];
.global .align 1 .b8 _ZN41_INTERNAL_da6fd17b_4_k_cu_4476e413_3337904cuda3std6ranges3__45__cpo5beginE[1];
.global .align 1 .b8 _ZN41_INTERNAL_da6fd17b_4_k_cu_4476e413_3337904cuda3std6ranges3__45__cpo3endE[1];
.global .align 1 .b8 _ZN41_INTERNAL_da6fd17b_4_k_cu_4476e413_3337904cuda3std6ranges3__45__cpo6cbeginE[1];
.global .align 1 .b8 _ZN41_INTERNAL_da6fd17b_4_k_cu_4476e413_3337904cuda3std6ranges3__45__cpo4cendE[1];
.global .align 1 .b8 _ZN41_INTERNAL_da6fd17b_4_k_cu_4476e413_3337904cuda3std6ranges3__45__cpo7advanceE[1];
.global .align 1 .b8 _ZN41_INTERNAL_da6fd17b_4_k_cu_4476e413_3337904cuda3std6ranges3__45__cpo9iter_swapE[1];
.global .align 1 .b8 _ZN41_INTERNAL_da6fd17b_4_k_cu_4476e413_3337904cuda3std6ranges3__45__cpo4nextE[1];
.global .align 1 .b8 _ZN41_INTERNAL_da6fd17b_4_k_cu_4476e413_3337904cuda3std6ranges3__45__cpo4prevE[1];
.global .align 1 .b8 _ZN41_INTERNAL_da6fd17b_4_k_cu_4476e413_3337904cuda3std6ranges3__45__cpo4dataE[1];
.global .align 1 .b8 _ZN41_INTERNAL_da6fd17b_4_k_cu_4476e413_3337904cuda3std6ranges3__45__cpo5cdataE[1];
.global .align 1 .b8 _ZN41_INTERNAL_da6fd17b_4_k_cu_4476e413_3337904cuda3std6ranges3__45__cpo4sizeE[1];
.global .align 1 .b8 _ZN41_INTERNAL_da6fd17b_4_k_cu_4476e413_3337904cuda3std6ranges3__45__cpo5ssizeE[1];
.global .align 1 .b8 _ZN41_INTERNAL_da6fd17b_4_k_cu_4476e413_3337904cuda3std6ranges3__45__cpo8distanceE[1];
.global .align 1 .b8 _ZN41_INTERNAL_da6fd17b_4_k_cu_4476e413_3337906thrust24THRUST_300001_SM_1000_NS8cuda_cub3parE[1];
.global .align 1 .b8 _ZN41_INTERNAL_da6fd17b_4_k_cu_4476e413_3337906thrust24THRUST_300001_SM_1000_NS8cuda_cub10par_nosyncE[1];
.global .align 1 .b8 _ZN41_INTERNAL_da6fd17b_4_k_cu_4476e413_3337906thrust24THRUST_300001_SM_1000_NS6system6detail10sequential3seqE[1];
.global .align 1 .b8 _ZN41_INTERNAL_da6fd17b_4_k_cu_4476e413_3337906thrust24THRUST_300001_SM_1000_NS12placeholders2_1E[1];
.global .align 1 .b8 _ZN41_INTERNAL_da6fd17b_4_k_cu_4476e413_3337906thrust24THRUST_300001_SM_1000_NS12placeholders2_2E[1];
.global .align 1 .b8 _ZN41_INTERNAL_da6fd17b_4_k_cu_4476e413_3337906thrust24THRUST_300001_SM_1000_NS12placeholders2_3E[1];
.global .align 1 .b8 _ZN41_INTERNAL_da6fd17b_4_k_cu_4476e413_3337906thrust24THRUST_300001_SM_1000_NS12placeholders2_4E[1];
.global .align 1 .b8 _ZN41_INTERNAL_da6fd17b_4_k_cu_4476e413_3337906thrust24THRUST_300001_SM_1000_NS12placeholders2_5E[1];
.global .align 1 .b8 _ZN41_INTERNAL_da6fd17b_4_k_cu_4476e413_3337906thrust24THRUST_300001_SM_1000_NS12placeholders2_6E[1];
.global .align 1 .b8 _ZN41_INTERNAL_da6fd17b_4_k_cu_4476e413_3337906thrust24THRUST_300001_SM_1000_NS12placeholders2_7E[1];
.global .align 1 .b8 _ZN41_INTERNAL_da6fd17b_4_k_cu_4476e413_3337906thrust24THRUST_300001_SM_1000_NS12placeholders2_8E[1];
.global .align 1 .b8 _ZN41_INTERNAL_da6fd17b_4_k_cu_4476e413_3337906thrust24THRUST_300001_SM_1000_NS12placeholders2_9E[1];
.global .align 1 .b8 _ZN41_INTERNAL_da6fd17b_4_k_cu_4476e413_3337906thrust24THRUST_300001_SM_1000_NS12placeholders3_10E[1];
.global .align 1 .b8 _ZN41_INTERNAL_da6fd17b_4_k_cu_4476e413_3337906thrust24THRUST_300001_SM_1000_NS3seqE[1];

.visible .entry _ZN3cub18CUB_300001_SM_10006detail11EmptyKernelIvEEvv()
{


	ret;

}


// ===== COMPILED SASS (sm_100) =====

	.target	sm_100

	.elftype	@"ET_EXEC"


//--------------------- .note.nv.tkinfo           --------------------------
	.section	.note.nv.tkinfo,"",@"SHT_NOTE"
	.sectionflags	@"SHF_NOTE_NV_TKINFO"
	.tkinfo
        /*0018*/ 	.word	0x00000002
        /*0030*/ 	.string	""
        /*0030*/ 	.string	"ptxas"
        /*0030*/ 	.string	"Cuda compilation tools, release 13.0, V13.0.88"
        /*0030*/ 	.string	"Build cuda_13.0.r13.0/compiler.36424714_0"
        /*0030*/ 	.string	"-arch sm_100 -m 64 "



//--------------------- .note.nv.cuinfo           --------------------------
	.section	.note.nv.cuinfo,"",@"SHT_NOTE"
	.sectionflags	@"SHF_NOTE_NV_CUINFO"
        /*0018*/ 	.short	0x0002
        /*001a*/ 	.short	0x0064
        /*001c*/ 	.short	0x0082
	.zero		2


//--------------------- .nv.info                  --------------------------
	.section	.nv.info,"",@"SHT_CUDA_INFO"
	.align	4


	//----- nvinfo : EIATTR_REGCOUNT
	.align		4
        /*0000*/ 	.byte	0x04, 0x2f
        /*0002*/ 	.short	(.L_44 - .L_43)
	.align		4
.L_43:
        /*0004*/ 	.word	index@(_ZN3cub18CUB_300001_SM_10006detail11EmptyKernelIvEEvv)
        /*0008*/ 	.word	0x00000004


	//----- nvinfo : EIATTR_FRAME_SIZE
	.align		4
.L_44:
        /*000c*/ 	.byte	0x04, 0x11
        /*000e*/ 	.short	(.L_46 - .L_45)
	.align		4
.L_45:
        /*0010*/ 	.word	index@(_ZN3cub18CUB_300001_SM_10006detail11EmptyKernelIvEEvv)
        /*0014*/ 	.word	0x00000000


	//----- nvinfo : EIATTR_MIN_STACK_SIZE
	.align		4
.L_46:
        /*0018*/ 	.byte	0x04, 0x12
        /*001a*/ 	.short	(.L_48 - .L_47)
	.align		4
.L_47:
        /*001c*/ 	.word	index@(_ZN3cub18CUB_300001_SM_10006detail11EmptyKernelIvEEvv)
        /*0020*/ 	.word	0x00000000
.L_48:


//--------------------- .nv.compat                --------------------------
	.section	.nv.compat,"",@"SHT_CUDA_COMPAT_INFO"
	.align	4
        /*0000*/ 	.byte	0x02, 0x09, 0x00, 0x00, 0x02, 0x02, 0x01, 0x00, 0x02, 0x05, 0x05, 0x00, 0x03, 0x07, 0x01, 0x01
        /*0010*/ 	.byte	0x02, 0x03, 0x00, 0x00, 0x02, 0x06, 0x01, 0x00, 0x04, 0x0b, 0x08, 0x00, 0x09, 0x00, 0x00, 0x00
        /*0020*/ 	.byte	0x00, 0x00, 0x00, 0x00


//--------------------- .nv.info._ZN3cub18CUB_300001_SM_10006detail11EmptyKernelIvEEvv --------------------------
	.section	.nv.info._ZN3cub18CUB_300001_SM_10006detail11EmptyKernelIvEEvv,"",@"SHT_CUDA_INFO"
	.sectionflags	@""
	.align	4


	//----- nvinfo : EIATTR_CUDA_API_VERSION
	.align		4
        /*0000*/ 	.byte	0x04, 0x37
        /*0002*/ 	.short	(.L_50 - .L_49)
.L_49:
        /*0004*/ 	.word	0x00000082


	//----- nvinfo : EIATTR_SPARSE_MMA_MASK
	.align		4
.L_50:
        /*0008*/ 	.byte	0x03, 0x50
        /*000a*/ 	.short	0x0000


	//----- nvinfo : EIATTR_MAXREG_COUNT
	.align		4
        /*000c*/ 	.byte	0x03, 0x1b
        /*000e*/ 	.short	0x00ff


	//----- nvinfo : EIATTR_MERCURY_ISA_VERSION
	.align		4
        /*0010*/ 	.byte	0x03, 0x5f
        /*0012*/ 	.short	0x0101


	//----- nvinfo : EIATTR_VRC_CTA_INIT_COUNT
	.align		4
        /*0014*/ 	.byte	0x02, 0x4a
	.zero		1
	.zero		1


	//----- nvinfo : EIATTR_EXIT_INSTR_OFFSETS
	.align		4
        /*0018*/ 	.byte	0x04, 0x1c
        /*001a*/ 	.short	(.L_52 - .L_51)


	//   ....[0]....
.L_51:
        /*001c*/ 	.word	0x00000010


	//----- nvinfo : EIATTR_SW_WAR
	.align		4
.L_52:
        /*0020*/ 	.byte	0x04, 0x36
        /*0022*/ 	.short	(.L_54 - .L_53)
.L_53:
        /*0024*/ 	.word	0x00000008
.L_54:


//--------------------- .nv.callgraph             --------------------------
	.section	.nv.callgraph,"",@"SHT_CUDA_CALLGRAPH"
	.align	4
	.sectionentsize	8
	.align		4
        /*0000*/ 	.word	0x00000000
	.align		4
        /*0004*/ 	.word	0xffffffff
	.align		4
        /*0008*/ 	.word	0x00000000
	.align		4
        /*000c*/ 	.word	0xfffffffe
	.align		4
        /*0010*/ 	.word	0x00000000
	.align		4
        /*0014*/ 	.word	0xfffffffd
	.align		4
        /*0018*/ 	.word	0x00000000
	.align		4
        /*001c*/ 	.word	0xfffffffc


//--------------------- .nv.constant4             --------------------------
	.section	.nv.constant4,"a",@progbits
	.align	8
	.align		8
.nv.constant4:
        /*0000*/ 	.dword	_ZN41_INTERNAL_da6fd17b_4_k_cu_4476e413_3341404cuda3std3__45__cpo5beginE
	.align		8
        /*0008*/ 	.dword	_ZN41_INTERNAL_da6fd17b_4_k_cu_4476e413_3341404cuda3std3__45__cpo3endE
	.align		8
        /*0010*/ 	.dword	_ZN41_INTERNAL_da6fd17b_4_k_cu_4476e413_3341404cuda3std3__45__cpo6cbeginE
	.align		8
        /*0018*/ 	.dword	_ZN41_INTERNAL_da6fd17b_4_k_cu_4476e413_3341404cuda3std3__45__cpo4cendE
	.align		8
        /*0020*/ 	.dword	_ZN41_INTERNAL_da6fd17b_4_k_cu_4476e413_3341404cuda3std3__45__cpo6rbeginE
	.align		8
        /*0028*/ 	.dword	_ZN41_INTERNAL_da6fd17b_4_k_cu_4476e413_3341404cuda3std3__45__cpo4rendE
	.align		8
        /*0030*/ 	.dword	_ZN41_INTERNAL_da6fd17b_4_k_cu_4476e413_3341404cuda3std3__45__cpo7crbeginE
	.align		8
        /*0038*/ 	.dword	_ZN41_INTERNAL_da6fd17b_4_k_cu_4476e413_3341404cuda3std3__45__cpo5crendE
	.align		8
        /*0040*/ 	.dword	_ZN41_INTERNAL_da6fd17b_4_k_cu_4476e413_3341404cuda3std3__443_GLOBAL__N__da6fd17b_4_k_cu_4476e413_3341406ignoreE
	.align		8
        /*0048*/ 	.dword	_ZN41_INTERNAL_da6fd17b_4_k_cu_4476e413_3341404cuda3std3__419piecewise_constructE
	.align		8
        /*0050*/ 	.dword	_ZN41_INTERNAL_da6fd17b_4_k_cu_4476e413_3341404cuda3std3__48in_placeE
	.align		8
        /*0058*/ 	.dword	_ZN41_INTERNAL_da6fd17b_4_k_cu_4476e413_3341404cuda3std3__420unreachable_sentinelE
	.align		8
        /*0060*/ 	.dword	_ZN41_INTERNAL_da6fd17b_4_k_cu_4476e413_3341404cuda3std3__47nulloptE
	.align		8
        /*0068*/ 	.dword	_ZN41_INTERNAL_da6fd17b_4_k_cu_4476e413_3341404cuda3std3__48unexpectE
	.align		8
        /*0070*/ 	.dword	_ZN41_INTERNAL_da6fd17b_4_k_cu_4476e413_3341404cuda3std6ranges3__45__cpo4swapE
	.align		8
        /*0078*/ 	.dword	_ZN41_INTERNAL_da6fd17b_4_k_cu_4476e413_3341404cuda3std6ranges3__45__cpo9iter_moveE
	.align		8
        /*0080*/ 	.dword	_ZN41_INTERNAL_da6fd17b_4_k_cu_4476e413_3341404cuda3std6ranges3__45__cpo5beginE
	.align		8
        /*0088*/ 	.dword	_ZN41_INTERNAL_da6fd17b_4_k_cu_4476e413_3341404cuda3std6ranges3__45__cpo3endE
	.align		8
        /*0090*/ 	.dword	_ZN41_INTERNAL_da6fd17b_4_k_cu_4476e413_3341404cuda3std6ranges3__45__cpo6cbeginE
	.align		8
        /*0098*/ 	.dword	_ZN41_INTERNAL_da6fd17b_4_k_cu_4476e413_3341404cuda3std6ranges3__45__cpo4cendE
	.align		8
        /*00a0*/ 	.dword	_ZN41_INTERNAL_da6fd17b_4_k_cu_4476e413_3341404cuda3std6ranges3__45__cpo7advanceE
	.align		8
        /*00a8*/ 	.dword	_ZN41_INTERNAL_da6fd17b_4_k_cu_4476e413_3341404cuda3std6ranges3__45__cpo9iter_swapE
	.align		8
        /*00b0*/ 	.dword	_ZN41_INTERNAL_da6fd17b_4_k_cu_4476e413_3341404cuda3std6ranges3__45__cpo4nextE
	.align		8
        /*00b8*/ 	.dword	_ZN41_INTERNAL_da6fd17b_4_k_cu_4476e413_3341404cuda3std6ranges3__45__cpo4prevE
	.align		8
        /*00c0*/ 	.dword	_ZN41_INTERNAL_da6fd17b_4_k_cu_4476e413_3341404cuda3std6ranges3__45__cpo4dataE
	.align		8
        /*00c8*/ 	.dword	_ZN41_INTERNAL_da6fd17b_4_k_cu_4476e413_3341404cuda3std6ranges3__45__cpo5cdataE
	.align		8
        /*00d0*/ 	.dword	_ZN41_INTERNAL_da6fd17b_4_k_cu_4476e413_3341404cuda3std6ranges3__45__cpo4sizeE
	.align		8
        /*00d8*/ 	.dword	_ZN41_INTERNAL_da6fd17b_4_k_cu_4476e413_3341404cuda3std6ranges3__45__cpo5ssizeE
	.align		8
        /*00e0*/ 	.dword	_ZN41_INTERNAL_da6fd17b_4_k_cu_4476e413_3341404cuda3std6ranges3__45__cpo8distanceE
	.align		8
        /*00e8*/ 	.dword	_ZN41_INTERNAL_da6fd17b_4_k_cu_4476e413_3341406thrust24THRUST_300001_SM_1000_NS8cuda_cub3parE
	.align		8
        /*00f0*/ 	.dword	_ZN41_INTERNAL_da6fd17b_4_k_cu_4476e413_3341406thrust24THRUST_300001_SM_1000_NS8cuda_cub10par_nosyncE
	.align		8
        /*00f8*/ 	.dword	_ZN41_INTERNAL_da6fd17b_4_k_cu_4476e413_3341406thrust24THRUST_300001_SM_1000_NS6system6detail10sequential3seqE
	.align		8
        /*0100*/ 	.dword	_ZN41_INTERNAL_da6fd17b_4_k_cu_4476e413_3341406thrust24THRUST_300001_SM_1000_NS12placeholders2_1E
	.align		8
        /*0108*/ 	.dword	_ZN41_INTERNAL_da6fd17b_4_k_cu_4476e413_3341406thrust24THRUST_300001_SM_1000_NS12placeholders2_2E
	.align		8
        /*0110*/ 	.dword	_ZN41_INTERNAL_da6fd17b_4_k_cu_4476e413_3341406thrust24THRUST_300001_SM_1000_NS12placeholders2_3E
	.align		8
        /*0118*/ 	.dword	_ZN41_INTERNAL_da6fd17b_4_k_cu_4476e413_3341406thrust24THRUST_300001_SM_1000_NS12placeholders2_4E
	.align		8
        /*0120*/ 	.dword	_ZN41_INTERNAL_da6fd17b_4_k_cu_4476e413_3341406thrust24THRUST_300001_SM_1000_NS12placeholders2_5E
	.align		8
        /*0128*/ 	.dword	_ZN41_INTERNAL_da6fd17b_4_k_cu_4476e413_3341406thrust24THRUST_300001_SM_1000_NS12placeholders2_6E
	.align		8
        /*0130*/ 	.dword	_ZN41_INTERNAL_da6fd17b_4_k_cu_4476e413_3341406thrust24THRUST_300001_SM_1000_NS12placeholders2_7E
	.align		8
        /*0138*/ 	.dword	_ZN41_INTERNAL_da6fd17b_4_k_cu_4476e413_3341406thrust24THRUST_300001_SM_1000_NS12placeholders2_8E
	.align		8
        /*0140*/ 	.dword	_ZN41_INTERNAL_da6fd17b_4_k_cu_4476e413_3341406thrust24THRUST_300001_SM_1000_NS12placeholders2_9E
	.align		8
        /*0148*/ 	.dword	_ZN41_INTERNAL_da6fd17b_4_k_cu_4476e413_3341406thrust24THRUST_300001_SM_1000_NS12placeholders3_10E
	.align		8
        /*0150*/ 	.dword	_ZN41_INTERNAL_da6fd17b_4_k_cu_4476e413_3341406thrust24THRUST_300001_SM_1000_NS3seqE


//--------------------- .text._ZN3cub18CUB_300001_SM_10006detail11EmptyKernelIvEEvv --------------------------
	.section	.text._ZN3cub18CUB_300001_SM_10006detail11EmptyKernelIvEEvv,"ax",@progbits
	.align	128
        .global         _ZN3cub18CUB_300001_SM_10006detail11EmptyKernelIvEEvv
        .type           _ZN3cub18CUB_300001_SM_10006detail11EmptyKernelIvEEvv,@function
        .size           _ZN3cub18CUB_300001_SM_10006detail11EmptyKernelIvEEvv,(.L_x_1 - _ZN3cub18CUB_300001_SM_10006detail11EmptyKernelIvEEvv)
        .other          _ZN3cub18CUB_300001_SM_10006detail11EmptyKernelIvEEvv,@"STO_CUDA_ENTRY STV_DEFAULT"
_ZN3cub18CUB_300001_SM_10006detail11EmptyKernelIvEEvv:
.text._ZN3cub18CUB_300001_SM_10006detail11EmptyKernelIvEEvv:
[----:B------:R-:W-:Y:S01]  /*0000*/  LDC R1, c[0x0][0x37c] ;  /* 0x0000df00ff017b82 */ /* 0x000fe20000000800 */
[----:B------:R-:W-:Y:S05]  /*0010*/  EXIT ;  /* 0x000000000000794d */ /* 0x000fea0003800000 */
.L_x_0:
[----:B------:R-:W-:-:S00]  /*0020*/  BRA `(.L_x_0) ;  /* 0xfffffffc00fc7947 */ /* 0x000fc0000383ffff */
[----:B------:R-:W-:-:S00]  /*0030*/  NOP ;  /* 0x0000000000007918 */ /* 0x000fc00000000000 */
        /* <DEDUP_REMOVED lines=12> */
.L_x_1:


//--------------------- .nv.shared.reserved.0     --------------------------
	.section	.nv.shared.reserved.0,"aw",@nobits
	.weak		__nv_reservedSMEM_offset_0_alias
	.size		__nv_reservedSMEM_offset_0_alias, 0, 64
	.other		__nv_reservedSMEM_offset_0_alias,@"STO_CUDA_RESERVED_SHARED STV_DEFAULT"
__nv_reservedSMEM_offset_0_alias:
	.zero		0
	.zero		64


//--------------------- .nv.global                --------------------------
	.section	.nv.global,"aw",@nobits
.nv.global:
	.type		_ZN41_INTERNAL_da6fd17b_4_k_cu_4476e413_3341406thrust24THRUST_300001_SM_1000_NS3seqE,@object
	.size		_ZN41_INTERNAL_da6fd17b_4_k_cu_4476e413_3341406thrust24THRUST_300001_SM_1000_NS3seqE,(_ZN41_INTERNAL_da6fd17b_4_k_cu_4476e413_3341404cuda3std3__48in_placeE - _ZN41_INTERNAL_da6fd17b_4_k_cu_4476e413_3341406thrust24THRUST_300001_SM_1000_NS3seqE)
_ZN41_INTERNAL_da6fd17b_4_k_cu_4476e413_3341406thrust24THRUST_300001_SM_1000_NS3seqE:
	.zero		1
	.type		_ZN41_INTERNAL_da6fd17b_4_k_cu_4476e413_3341404cuda3std3__48in_placeE,@object
	.size		_ZN41_INTERNAL_da6fd17b_4_k_cu_4476e413_3341404cuda3std3__48in_placeE,(_ZN41_INTERNAL_da6fd17b_4_k_cu_4476e413_3341404cuda3std6ranges3__45__cpo4sizeE - _ZN41_INTERNAL_da6fd17b_4_k_cu_4476e413_3341404cuda3std3__48in_placeE)
_ZN41_INTERNAL_da6fd17b_4_k_cu_4476e413_3341404cuda3std3__48in_placeE:
	.zero		1
	.type		_ZN41_INTERNAL_da6fd17b_4_k_cu_4476e413_3341404cuda3std6ranges3__45__cpo4sizeE,@object
	.size		_ZN41_INTERNAL_da6fd17b_4_k_cu_4476e413_3341404cuda3std6ranges3__45__cpo4sizeE,(_ZN41_INTERNAL_da6fd17b_4_k_cu_4476e413_3341406thrust24THRUST_300001_SM_1000_NS12placeholders2_3E - _ZN41_INTERNAL_da6fd17b_4_k_cu_4476e413_3341404cuda3std6ranges3__45__cpo4sizeE)
_ZN41_INTERNAL_da6fd17b_4_k_cu_4476e413_3341404cuda3std6ranges3__45__cpo4sizeE:
	.zero		1
	.type		_ZN41_INTERNAL_da6fd17b_4_k_cu_4476e413_3341406thrust24THRUST_300001_SM_1000_NS12placeholders2_3E,@object
	.size		_ZN41_INTERNAL_da6fd17b_4_k_cu_4476e413_3341406thrust24THRUST_300001_SM_1000_NS12placeholders2_3E,(_ZN41_INTERNAL_da6fd17b_4_k_cu_4476e413_3341404cuda3std3__45__cpo6cbeginE - _ZN41_INTERNAL_da6fd17b_4_k_cu_4476e413_3341406thrust24THRUST_300001_SM_1000_NS12placeholders2_3E)
_ZN41_INTERNAL_da6fd17b_4_k_cu_4476e413_3341406thrust24THRUST_300001_SM_1000_NS12placeholders2_3E:
	.zero		1
	.type		_ZN41_INTERNAL_da6fd17b_4_k_cu_4476e413_3341404cuda3std3__45__cpo6cbeginE,@object
	.size		_ZN41_INTERNAL_da6fd17b_4_k_cu_4476e413_3341404cuda3std3__45__cpo6cbeginE,(_ZN41_INTERNAL_da6fd17b_4_k_cu_4476e413_3341404cuda3std6ranges3__45__cpo6cbeginE - _ZN41_INTERNAL_da6fd17b_4_k_cu_4476e413_3341404cuda3std3__45__cpo6cbeginE)
_ZN41_INTERNAL_da6fd17b_4_k_cu_4476e413_3341404cuda3std3__45__cpo6cbeginE:
	.zero		1
	.type		_ZN41_INTERNAL_da6fd17b_4_k_cu_4476e413_3341404cuda3std6ranges3__45__cpo6cbeginE,@object
	.size		_ZN41_INTERNAL_da6fd17b_4_k_cu_4476e413_3341404cuda3std6ranges3__45__cpo6cbeginE,(_ZN41_INTERNAL_da6fd17b_4_k_cu_4476e413_3341406thrust24THRUST_300001_SM_1000_NS12placeholders2_7E - _ZN41_INTERNAL_da6fd17b_4_k_cu_4476e413_3341404cuda3std6ranges3__45__cpo6cbeginE)
_ZN41_INTERNAL_da6fd17b_4_k_cu_4476e413_3341404cuda3std6ranges3__45__cpo6cbeginE:
	.zero		1
	.type		_ZN41_INTERNAL_da6fd17b_4_k_cu_4476e413_3341406thrust24THRUST_300001_SM_1000_NS12placeholders2_7E,@object
	.size		_ZN41_INTERNAL_da6fd17b_4_k_cu_4476e413_3341406thrust24THRUST_300001_SM_1000_NS12placeholders2_7E,(_ZN41_INTERNAL_da6fd17b_4_k_cu_4476e413_3341404cuda3std3__45__cpo7crbeginE - _ZN41_INTERNAL_da6fd17b_4_k_cu_4476e413_3341406thrust24THRUST_300001_SM_1000_NS12placeholders2_7E)
_ZN41_INTERNAL_da6fd17b_4_k_cu_4476e413_3341406thrust24THRUST_300001_SM_1000_NS12placeholders2_7E:
	.zero		1
	.type		_ZN41_INTERNAL_da6fd17b_4_k_cu_4476e413_3341404cuda3std3__45__cpo7crbeginE,@object
	.size		_ZN41_INTERNAL_da6fd17b_4_k_cu_4476e413_3341404cuda3std3__45__cpo7crbeginE,(_ZN41_INTERNAL_da6fd17b_4_k_cu_4476e413_3341404cuda3std6ranges3__45__cpo4nextE - _ZN41_INTERNAL_da6fd17b_4_k_cu_4476e413_3341404cuda3std3__45__cpo7crbeginE)
_ZN41_INTERNAL_da6fd17b_4_k_cu_4476e413_3341404cuda3std3__45__cpo7crbeginE:
	.zero		1
	.type		_ZN41_INTERNAL_da6fd17b_4_k_cu_4476e413_3341404cuda3std6ranges3__45__cpo4nextE,@object
	.size		_ZN41_INTERNAL_da6fd17b_4_k_cu_4476e413_3341404cuda3std6ranges3__45__cpo4nextE,(_ZN41_INTERNAL_da6fd17b_4_k_cu_4476e413_3341404cuda3std6ranges3__45__cpo4swapE - _ZN41_INTERNAL_da6fd17b_4_k_cu_4476e413_3341404cuda3std6ranges3__45__cpo4nextE)
_ZN41_INTERNAL_da6fd17b_4_k_cu_4476e413_3341404cuda3std6ranges3__45__cpo4nextE:
	.zero		1
	.type		_ZN41_INTERNAL_da6fd17b_4_k_cu_4476e413_3341404cuda3std6ranges3__45__cpo4swapE,@object
	.size		_ZN41_INTERNAL_da6fd17b_4_k_cu_4476e413_3341404cuda3std6ranges3__45__cpo4swapE,(_ZN41_INTERNAL_da6fd17b_4_k_cu_4476e413_3341406thrust24THRUST_300001_SM_1000_NS8cuda_cub10par_nosyncE - _ZN41_INTERNAL_da6fd17b_4_k_cu_4476e413_3341404cuda3std6ranges3__45__cpo4swapE)
_ZN41_INTERNAL_da6fd17b_4_k_cu_4476e413_3341404cuda3std6ranges3__45__cpo4swapE:
	.zero		1
	.type		_ZN41_INTERNAL_da6fd17b_4_k_cu_4476e413_3341406thrust24THRUST_300001_SM_1000_NS8cuda_cub10par_nosyncE,@object
	.size		_ZN41_INTERNAL_da6fd17b_4_k_cu_4476e413_3341406thrust24THRUST_300001_SM_1000_NS8cuda_cub10par_nosyncE,(_ZN41_INTERNAL_da6fd17b_4_k_cu_4476e413_3341406thrust24THRUST_300001_SM_1000_NS12placeholders2_9E - _ZN41_INTERNAL_da6fd17b_4_k_cu_4476e413_3341406thrust24THRUST_300001_SM_1000_NS8cuda_cub10par_nosyncE)
_ZN41_INTERNAL_da6fd17b_4_k_cu_4476e413_3341406thrust24THRUST_300001_SM_1000_NS8cuda_cub10par_nosyncE:
	.zero		1
	.type		_ZN41_INTERNAL_da6fd17b_4_k_cu_4476e413_3341406thrust24THRUST_300001_SM_1000_NS12placeholders2_9E,@object
	.size		_ZN41_INTERNAL_da6fd17b_4_k_cu_4476e413_3341406thrust24THRUST_300001_SM_1000_NS12placeholders2_9E,(_ZN41_INTERNAL_da6fd17b_4_k_cu_4476e413_3341404cuda3std3__443_GLOBAL__N__da6fd17b_4_k_cu_4476e413_3341406ignoreE - _ZN41_INTERNAL_da6fd17b_4_k_cu_4476e413_3341406thrust24THRUST_300001_SM_1000_NS12placeholders2_9E)
_ZN41_INTERNAL_da6fd17b_4_k_cu_4476e413_3341406thrust24THRUST_300001_SM_1000_NS12placeholders2_9E:
	.zero		1
	.type		_ZN41_INTERNAL_da6fd17b_4_k_cu_4476e413_3341404cuda3std3__443_GLOBAL__N__da6fd17b_4_k_cu_4476e413_3341406ignoreE,@object
	.size		_ZN41_INTERNAL_da6fd17b_4_k_cu_4476e413_3341404cuda3std3__443_GLOBAL__N__da6fd17b_4_k_cu_4476e413_3341406ignoreE,(_ZN41_INTERNAL_da6fd17b_4_k_cu_4476e413_3341404cuda3std6ranges3__45__cpo4dataE - _ZN41_INTERNAL_da6fd17b_4_k_cu_4476e413_3341404cuda3std3__443_GLOBAL__N__da6fd17b_4_k_cu_4476e413_3341406ignoreE)
_ZN41_INTERNAL_da6fd17b_4_k_cu_4476e413_3341404cuda3std3__443_GLOBAL__N__da6fd17b_4_k_cu_4476e413_3341406ignoreE:
	.zero		1
	.type		_ZN41_INTERNAL_da6fd17b_4_k_cu_4476e413_3341404cuda3std6ranges3__45__cpo4dataE,@object
	.size		_ZN41_INTERNAL_da6fd17b_4_k_cu_4476e413_3341404cuda3std6ranges3__45__cpo4dataE,(_ZN41_INTERNAL_da6fd17b_4_k_cu_4476e413_3341406thrust24THRUST_300001_SM_1000_NS12placeholders2_1E - _ZN41_INTERNAL_da6fd17b_4_k_cu_4476e413_3341404cuda3std6ranges3__45__cpo4dataE)
_ZN41_INTERNAL_da6fd17b_4_k_cu_4476e413_3341404cuda3std6ranges3__45__cpo4dataE:
	.zero		1
	.type		_ZN41_INTERNAL_da6fd17b_4_k_cu_4476e413_3341406thrust24THRUST_300001_SM_1000_NS12placeholders2_1E,@object
	.size		_ZN41_INTERNAL_da6fd17b_4_k_cu_4476e413_3341406thrust24THRUST_300001_SM_1000_NS12placeholders2_1E,(_ZN41_INTERNAL_da6fd17b_4_k_cu_4476e413_3341404cuda3std3__45__cpo5beginE - _ZN41_INTERNAL_da6fd17b_4_k_cu_4476e413_3341406thrust24THRUST_300001_SM_1000_NS12placeholders2_1E)
_ZN41_INTERNAL_da6fd17b_4_k_cu_4476e413_3341406thrust24THRUST_300001_SM_1000_NS12placeholders2_1E:
	.zero		1
	.type		_ZN41_INTERNAL_da6fd17b_4_k_cu_4476e413_3341404cuda3std3__45__cpo5beginE,@object
	.size		_ZN41_INTERNAL_da6fd17b_4_k_cu_4476e413_3341404cuda3std3__45__cpo5beginE,(_ZN41_INTERNAL_da6fd17b_4_k_cu_4476e413_3341404cuda3std6ranges3__45__cpo5beginE - _ZN41_INTERNAL_da6fd17b_4_k_cu_4476e413_3341404cuda3std3__45__cpo5beginE)
_ZN41_INTERNAL_da6fd17b_4_k_cu_4476e413_3341404cuda3std3__45__cpo5beginE:
	.zero		1
	.type		_ZN41_INTERNAL_da6fd17b_4_k_cu_4476e413_3341404cuda3std6ranges3__45__cpo5beginE,@object
	.size		_ZN41_INTERNAL_da6fd17b_4_k_cu_4476e413_3341404cuda3std6ranges3__45__cpo5beginE,(_ZN41_INTERNAL_da6fd17b_4_k_cu_4476e413_3341406thrust24THRUST_300001_SM_1000_NS12placeholders2_5E - _ZN41_INTERNAL_da6fd17b_4_k_cu_4476e413_3341404cuda3std6ranges3__45__cpo5beginE)
_ZN41_INTERNAL_da6fd17b_4_k_cu_4476e413_3341404cuda3std6ranges3__45__cpo5beginE:
	.zero		1
	.type		_ZN41_INTERNAL_da6fd17b_4_k_cu_4476e413_3341406thrust24THRUST_300001_SM_1000_NS12placeholders2_5E,@object
	.size		_ZN41_INTERNAL_da6fd17b_4_k_cu_4476e413_3341406thrust24THRUST_300001_SM_1000_NS12placeholders2_5E,(_ZN41_INTERNAL_da6fd17b_4_k_cu_4476e413_3341404cuda3std3__45__cpo6rbeginE - _ZN41_INTERNAL_da6fd17b_4_k_cu_4476e413_3341406thrust24THRUST_300001_SM_1000_NS12placeholders2_5E)
_ZN41_INTERNAL_da6fd17b_4_k_cu_4476e413_3341406thrust24THRUST_300001_SM_1000_NS12placeholders2_5E:
	.zero		1
	.type		_ZN41_INTERNAL_da6fd17b_4_k_cu_4476e413_3341404cuda3std3__45__cpo6rbeginE,@object
	.size		_ZN41_INTERNAL_da6fd17b_4_k_cu_4476e413_3341404cuda3std3__45__cpo6rbeginE,(_ZN41_INTERNAL_da6fd17b_4_k_cu_4476e413_3341404cuda3std6ranges3__45__cpo7advanceE - _ZN41_INTERNAL_da6fd17b_4_k_cu_4476e413_3341404cuda3std3__45__cpo6rbeginE)
_ZN41_INTERNAL_da6fd17b_4_k_cu_4476e413_3341404cuda3std3__45__cpo6rbeginE:
	.zero		1
	.type		_ZN41_INTERNAL_da6fd17b_4_k_cu_4476e413_3341404cuda3std6ranges3__45__cpo7advanceE,@object
	.size		_ZN41_INTERNAL_da6fd17b_4_k_cu_4476e413_3341404cuda3std6ranges3__45__cpo7advanceE,(_ZN41_INTERNAL_da6fd17b_4_k_cu_4476e413_3341404cuda3std3__47nulloptE - _ZN41_INTERNAL_da6fd17b_4_k_cu_4476e413_3341404cuda3std6ranges3__45__cpo7advanceE)
_ZN41_INTERNAL_da6fd17b_4_k_cu_4476e413_3341404cuda3std6ranges3__45__cpo7advanceE:
	.zero		1
	.type		_ZN41_INTERNAL_da6fd17b_4_k_cu_4476e413_3341404cuda3std3__47nulloptE,@object
	.size		_ZN41_INTERNAL_da6fd17b_4_k_cu_4476e413_3341404cuda3std3__47nulloptE,(_ZN41_INTERNAL_da6fd17b_4_k_cu_4476e413_3341404cuda3std6ranges3__45__cpo8distanceE - _ZN41_INTERNAL_da6fd17b_4_k_cu_4476e413_3341404cuda3std3__47nulloptE)
_ZN41_INTERNAL_da6fd17b_4_k_cu_4476e413_3341404cuda3std3__47nulloptE:
	.zero		1
	.type		_ZN41_INTERNAL_da6fd17b_4_k_cu_4476e413_3341404cuda3std6ranges3__45__cpo8distanceE,@object
	.size		_ZN41_INTERNAL_da6fd17b_4_k_cu_4476e413_3341404cuda3std6ranges3__45__cpo8distanceE,(_ZN41_INTERNAL_da6fd17b_4_k_cu_4476e413_3341406thrust24THRUST_300001_SM_1000_NS12placeholders3_10E - _ZN41_INTERNAL_da6fd17b_4_k_cu_4476e413_3341404cuda3std6ranges3__45__cpo8distanceE)
_ZN41_INTERNAL_da6fd17b_4_k_cu_4476e413_3341404cuda3std6ranges3__45__cpo8distanceE:
	.zero		1
	.type		_ZN41_INTERNAL_da6fd17b_4_k_cu_4476e413_3341406thrust24THRUST_300001_SM_1000_NS12placeholders3_10E,@object
	.size		_ZN41_INTERNAL_da6fd17b_4_k_cu_4476e413_3341406thrust24THRUST_300001_SM_1000_NS12placeholders3_10E,(_ZN41_INTERNAL_da6fd17b_4_k_cu_4476e413_3341404cuda3std3__419piecewise_constructE - _ZN41_INTERNAL_da6fd17b_4_k_cu_4476e413_3341406thrust24THRUST_300001_SM_1000_NS12placeholders3_10E)
_ZN41_INTERNAL_da6fd17b_4_k_cu_4476e413_3341406thrust24THRUST_300001_SM_1000_NS12placeholders3_10E:
	.zero		1
	.type		_ZN41_INTERNAL_da6fd17b_4_k_cu_4476e413_3341404cuda3std3__419piecewise_constructE,@object
	.size		_ZN41_INTERNAL_da6fd17b_4_k_cu_4476e413_3341404cuda3std3__419piecewise_constructE,(_ZN41_INTERNAL_da6fd17b_4_k_cu_4476e413_3341404cuda3std6ranges3__45__cpo5cdataE - _ZN41_INTERNAL_da6fd17b_4_k_cu_4476e413_3341404cuda3std3__419piecewise_constructE)
_ZN41_INTERNAL_da6fd17b_4_k_cu_4476e413_3341404cuda3std3__419piecewise_constructE:
	.zero		1
	.type		_ZN41_INTERNAL_da6fd17b_4_k_cu_4476e413_3341404cuda3std6ranges3__45__cpo5cdataE,@object
	.size		_ZN41_INTERNAL_da6fd17b_4_k_cu_4476e413_3341404cuda3std6ranges3__45__cpo5cdataE,(_ZN41_INTERNAL_da6fd17b_4_k_cu_4476e413_3341406thrust24THRUST_300001_SM_1000_NS12placeholders2_2E - _ZN41_INTERNAL_da6fd17b_4_k_cu_4476e413_3341404cuda3std6ranges3__45__cpo5cdataE)
_ZN41_INTERNAL_da6fd17b_4_k_cu_4476e413_3341404cuda3std6ranges3__45__cpo5cdataE:
	.zero		1
	.type		_ZN41_INTERNAL_da6fd17b_4_k_cu_4476e413_3341406thrust24THRUST_300001_SM_1000_NS12placeholders2_2E,@object
	.size		_ZN41_INTERNAL_da6fd17b_4_k_cu_4476e413_3341406thrust24THRUST_300001_SM_1000_NS12placeholders2_2E,(_ZN41_INTERNAL_da6fd17b_4_k_cu_4476e413_3341404cuda3std3__45__cpo3endE - _ZN41_INTERNAL_da6fd17b_4_k_cu_4476e413_3341406thrust24THRUST_300001_SM_1000_NS12placeholders2_2E)
_ZN41_INTERNAL_da6fd17b_4_k_cu_4476e413_3341406thrust24THRUST_300001_SM_1000_NS12placeholders2_2E:
	.zero		1
	.type		_ZN41_INTERNAL_da6fd17b_4_k_cu_4476e413_3341404cuda3std3__45__cpo3endE,@object
	.size		_ZN41_INTERNAL_da6fd17b_4_k_cu_4476e413_3341404cuda3std3__45__cpo3endE,(_ZN41_INTERNAL_da6fd17b_4_k_cu_4476e413_3341404cuda3std6ranges3__45__cpo3endE - _ZN41_INTERNAL_da6fd17b_4_k_cu_4476e413_3341404cuda3std3__45__cpo3endE)
_ZN41_INTERNAL_da6fd17b_4_k_cu_4476e413_3341404cuda3std3__45__cpo3endE:
	.zero		1
	.type		_ZN41_INTERNAL_da6fd17b_4_k_cu_4476e413_3341404cuda3std6ranges3__45__cpo3endE,@object
	.size		_ZN41_INTERNAL_da6fd17b_4_k_cu_4476e413_3341404cuda3std6ranges3__45__cpo3endE,(_ZN41_INTERNAL_da6fd17b_4_k_cu_4476e413_3341406thrust24THRUST_300001_SM_1000_NS12placeholders2_6E - _ZN41_INTERNAL_da6fd17b_4_k_cu_4476e413_3341404cuda3std6ranges3__45__cpo3endE)
_ZN41_INTERNAL_da6fd17b_4_k_cu_4476e413_3341404cuda3std6ranges3__45__cpo3endE:
	.zero		1
	.type		_ZN41_INTERNAL_da6fd17b_4_k_cu_4476e413_3341406thrust24THRUST_300001_SM_1000_NS12placeholders2_6E,@object
	.size		_ZN41_INTERNAL_da6fd17b_4_k_cu_4476e413_3341406thrust24THRUST_300001_SM_1000_NS12placeholders2_6E,(_ZN41_INTERNAL_da6fd17b_4_k_cu_4476e413_3341404cuda3std3__45__cpo4rendE - _ZN41_INTERNAL_da6fd17b_4_k_cu_4476e413_3341406thrust24THRUST_300001_SM_1000_NS12placeholders2_6E)
_ZN41_INTERNAL_da6fd17b_4_k_cu_4476e413_3341406thrust24THRUST_300001_SM_1000_NS12placeholders2_6E:
	.zero		1
	.type		_ZN41_INTERNAL_da6fd17b_4_k_cu_4476e413_3341404cuda3std3__45__cpo4rendE,@object
	.size		_ZN41_INTERNAL_da6fd17b_4_k_cu_4476e413_3341404cuda3std3__45__cpo4rendE,(_ZN41_INTERNAL_da6fd17b_4_k_cu_4476e413_3341404cuda3std6ranges3__45__cpo9iter_swapE - _ZN41_INTERNAL_da6fd17b_4_k_cu_4476e413_3341404cuda3std3__45__cpo4rendE)
_ZN41_INTERNAL_da6fd17b_4_k_cu_4476e413_3341404cuda3std3__45__cpo4rendE:
	.zero		1
	.type		_ZN41_INTERNAL_da6fd17b_4_k_cu_4476e413_3341404cuda3std6ranges3__45__cpo9iter_swapE,@object
	.size		_ZN41_INTERNAL_da6fd17b_4_k_cu_4476e413_3341404cuda3std6ranges3__45__cpo9iter_swapE,(_ZN41_INTERNAL_da6fd17b_4_k_cu_4476e413_3341404cuda3std3__48unexpectE - _ZN41_INTERNAL_da6fd17b_4_k_cu_4476e413_3341404cuda3std6ranges3__45__cpo9iter_swapE)
_ZN41_INTERNAL_da6fd17b_4_k_cu_4476e413_3341404cuda3std6ranges3__45__cpo9iter_swapE:
	.zero		1
	.type		_ZN41_INTERNAL_da6fd17b_4_k_cu_4476e413_3341404cuda3std3__48unexpectE,@object
	.size		_ZN41_INTERNAL_da6fd17b_4_k_cu_4476e413_3341404cuda3std3__48unexpectE,(_ZN41_INTERNAL_da6fd17b_4_k_cu_4476e413_3341406thrust24THRUST_300001_SM_1000_NS8cuda_cub3parE - _ZN41_INTERNAL_da6fd17b_4_k_cu_4476e413_3341404cuda3std3__48unexpectE)
_ZN41_INTERNAL_da6fd17b_4_k_cu_4476e413_3341404cuda3std3__48unexpectE:
	.zero		1
	.type		_ZN41_INTERNAL_da6fd17b_4_k_cu_4476e413_3341406thrust24THRUST_300001_SM_1000_NS8cuda_cub3parE,@object
	.size		_ZN41_INTERNAL_da6fd17b_4_k_cu_4476e413_3341406thrust24THRUST_300001_SM_1000_NS8cuda_cub3parE,(_ZN41_INTERNAL_da6fd17b_4_k_cu_4476e413_3341406thrust24THRUST_300001_SM_1000_NS12placeholders2_4E - _ZN41_INTERNAL_da6fd17b_4_k_cu_4476e413_3341406thrust24THRUST_300001_SM_1000_NS8cuda_cub3parE)
_ZN41_INTERNAL_da6fd17b_4_k_cu_4476e413_3341406thrust24THRUST_300001_SM_1000_NS8cuda_cub3parE:
	.zero		1
	.type		_ZN41_INTERNAL_da6fd17b_4_k_cu_4476e413_3341406thrust24THRUST_300001_SM_1000_NS12placeholders2_4E,@object
	.size		_ZN41_INTERNAL_da6fd17b_4_k_cu_4476e413_3341406thrust24THRUST_300001_SM_1000_NS12placeholders2_4E,(_ZN41_INTERNAL_da6fd17b_4_k_cu_4476e413_3341404cuda3std3__45__cpo4cendE - _ZN41_INTERNAL_da6fd17b_4_k_cu_4476e413_3341406thrust24THRUST_300001_SM_1000_NS12placeholders2_4E)
_ZN41_INTERNAL_da6fd17b_4_k_cu_4476e413_3341406thrust24THRUST_300001_SM_1000_NS12placeholders2_4E:
	.zero		1
	.type		_ZN41_INTERNAL_da6fd17b_4_k_cu_4476e413_3341404cuda3std3__45__cpo4cendE,@object
	.size		_ZN41_INTERNAL_da6fd17b_4_k_cu_4476e413_3341404cuda3std3__45__cpo4cendE,(_ZN41_INTERNAL_da6fd17b_4_k_cu_4476e413_3341404cuda3std6ranges3__45__cpo4cendE - _ZN41_INTERNAL_da6fd17b_4_k_cu_4476e413_3341404cuda3std3__45__cpo4cendE)
_ZN41_INTERNAL_da6fd17b_4_k_cu_4476e413_3341404cuda3std3__45__cpo4cendE:
	.zero		1
	.type		_ZN41_INTERNAL_da6fd17b_4_k_cu_4476e413_3341404cuda3std6ranges3__45__cpo4cendE,@object
	.size		_ZN41_INTERNAL_da6fd17b_4_k_cu_4476e413_3341404cuda3std6ranges3__45__cpo4cendE,(_ZN41_INTERNAL_da6fd17b_4_k_cu_4476e413_3341404cuda3std3__420unreachable_sentinelE - _ZN41_INTERNAL_da6fd17b_4_k_cu_4476e413_3341404cuda3std6ranges3__45__cpo4cendE)
_ZN41_INTERNAL_da6fd17b_4_k_cu_4476e413_3341404cuda3std6ranges3__45__cpo4cendE:
	.zero		1
	.type		_ZN41_INTERNAL_da6fd17b_4_k_cu_4476e413_3341404cuda3std3__420unreachable_sentinelE,@object
	.size		_ZN41_INTERNAL_da6fd17b_4_k_cu_4476e413_3341404cuda3std3__420unreachable_sentinelE,(_ZN41_INTERNAL_da6fd17b_4_k_cu_4476e413_3341404cuda3std6ranges3__45__cpo5ssizeE - _ZN41_INTERNAL_da6fd17b_4_k_cu_4476e413_3341404cuda3std3__420unreachable_sentinelE)
_ZN41_INTERNAL_da6fd17b_4_k_cu_4476e413_3341404cuda3std3__420unreachable_sentinelE:
	.zero		1
	.type		_ZN41_INTERNAL_da6fd17b_4_k_cu_4476e413_3341404cuda3std6ranges3__45__cpo5ssizeE,@object
	.size		_ZN41_INTERNAL_da6fd17b_4_k_cu_4476e413_3341404cuda3std6ranges3__45__cpo5ssizeE,(_ZN41_INTERNAL_da6fd17b_4_k_cu_4476e413_3341406thrust24THRUST_300001_SM_1000_NS12placeholders2_8E - _ZN41_INTERNAL_da6fd17b_4_k_cu_4476e413_3341404cuda3std6ranges3__45__cpo5ssizeE)
_ZN41_INTERNAL_da6fd17b_4_k_cu_4476e413_3341404cuda3std6ranges3__45__cpo5ssizeE:
	.zero		1
	.type		_ZN41_INTERNAL_da6fd17b_4_k_cu_4476e413_3341406thrust24THRUST_300001_SM_1000_NS12placeholders2_8E,@object
	.size		_ZN41_INTERNAL_da6fd17b_4_k_cu_4476e413_3341406thrust24THRUST_300001_SM_1000_NS12placeholders2_8E,(_ZN41_INTERNAL_da6fd17b_4_k_cu_4476e413_3341404cuda3std3__45__cpo5crendE - _ZN41_INTERNAL_da6fd17b_4_k_cu_4476e413_3341406thrust24THRUST_300001_SM_1000_NS12placeholders2_8E)
_ZN41_INTERNAL_da6fd17b_4_k_cu_4476e413_3341406thrust24THRUST_300001_SM_1000_NS12placeholders2_8E:
	.zero		1
	.type		_ZN41_INTERNAL_da6fd17b_4_k_cu_4476e413_3341404cuda3std3__45__cpo5crendE,@object
	.size		_ZN41_INTERNAL_da6fd17b_4_k_cu_4476e413_3341404cuda3std3__45__cpo5crendE,(_ZN41_INTERNAL_da6fd17b_4_k_cu_4476e413_3341404cuda3std6ranges3__45__cpo4prevE - _ZN41_INTERNAL_da6fd17b_4_k_cu_4476e413_3341404cuda3std3__45__cpo5crendE)
_ZN41_INTERNAL_da6fd17b_4_k_cu_4476e413_3341404cuda3std3__45__cpo5crendE:
	.zero		1
	.type		_ZN41_INTERNAL_da6fd17b_4_k_cu_4476e413_3341404cuda3std6ranges3__45__cpo4prevE,@object
	.size		_ZN41_INTERNAL_da6fd17b_4_k_cu_4476e413_3341404cuda3std6ranges3__45__cpo4prevE,(_ZN41_INTERNAL_da6fd17b_4_k_cu_4476e413_3341404cuda3std6ranges3__45__cpo9iter_moveE - _ZN41_INTERNAL_da6fd17b_4_k_cu_4476e413_3341404cuda3std6ranges3__45__cpo4prevE)
_ZN41_INTERNAL_da6fd17b_4_k_cu_4476e413_3341404cuda3std6ranges3__45__cpo4prevE:
	.zero		1
	.type		_ZN41_INTERNAL_da6fd17b_4_k_cu_4476e413_3341404cuda3std6ranges3__45__cpo9iter_moveE,@object
	.size		_ZN41_INTERNAL_da6fd17b_4_k_cu_4476e413_3341404cuda3std6ranges3__45__cpo9iter_moveE,(_ZN41_INTERNAL_da6fd17b_4_k_cu_4476e413_3341406thrust24THRUST_300001_SM_1000_NS6system6detail10sequential3seqE - _ZN41_INTERNAL_da6fd17b_4_k_cu_4476e413_3341404cuda3std6ranges3__45__cpo9iter_moveE)
_ZN41_INTERNAL_da6fd17b_4_k_cu_4476e413_3341404cuda3std6ranges3__45__cpo9iter_moveE:
	.zero		1
	.type		_ZN41_INTERNAL_da6fd17b_4_k_cu_4476e413_3341406thrust24THRUST_300001_SM_1000_NS6system6detail10sequential3seqE,@object
	.size		_ZN41_INTERNAL_da6fd17b_4_k_cu_4476e413_3341406thrust24THRUST_300001_SM_1000_NS6system6detail10sequential3seqE,(.L_31 - _ZN41_INTERNAL_da6fd17b_4_k_cu_4476e413_3341406thrust24THRUST_300001_SM_1000_NS6system6detail10sequential3seqE)
_ZN41_INTERNAL_da6fd17b_4_k_cu_4476e413_3341406thrust24THRUST_300001_SM_1000_NS6system6detail10sequential3seqE:
	.zero		1
.L_31:


//--------------------- .nv.constant0._ZN3cub18CUB_300001_SM_10006detail11EmptyKernelIvEEvv --------------------------
	.section	.nv.constant0._ZN3cub18CUB_300001_SM_10006detail11EmptyKernelIvEEvv,"a",@progbits
	.sectionflags	@""
	.align	4
.nv.constant0._ZN3cub18CUB_300001_SM_10006detail11EmptyKernelIvEEvv:
	.zero		896


//--------------------- SYMBOLS --------------------------

	.type		.nv.reservedSmem.offset0,@object
	.size		.nv.reservedSmem.offset0,0x4
